//
// Generated by NVIDIA NVVM Compiler
//
// Compiler Build ID: CL-36424714
// Cuda compilation tools, release 13.0, V13.0.88
// Based on NVVM 20.0.0
//

.version 9.0
.target sm_100
.address_size 64

	// .globl	_Z9addKernelPiS_S_

.visible .entry _Z9addKernelPiS_S_(
	.param .u64 .ptr .align 1 _Z9addKernelPiS_S__param_0,
	.param .u64 .ptr .align 1 _Z9addKernelPiS_S__param_1,
	.param .u64 .ptr .align 1 _Z9addKernelPiS_S__param_2
)
{
	.reg .b32 	%r<5>;
	.reg .b64 	%rd<11>;

	ld.param.u64 	%rd1, [_Z9addKernelPiS_S__param_0];
	ld.param.u64 	%rd2, [_Z9addKernelPiS_S__param_1];
	ld.param.u64 	%rd3, [_Z9addKernelPiS_S__param_2];
	cvta.to.global.u64 	%rd4, %rd3;
	cvta.to.global.u64 	%rd5, %rd2;
	cvta.to.global.u64 	%rd6, %rd1;
	mov.u32 	%r1, %ctaid.x;
	mul.wide.u32 	%rd7, %r1, 4;
	add.s64 	%rd8, %rd6, %rd7;
	ld.global.u32 	%r2, [%rd8];
	add.s64 	%rd9, %rd5, %rd7;
	ld.global.u32 	%r3, [%rd9];
	add.s32 	%r4, %r3, %r2;
	add.s64 	%rd10, %rd4, %rd7;
	st.global.u32 	[%rd10], %r4;
	ret;

}


// ===== COMPILED SASS (sm_100) =====

	.target	sm_100

	.elftype	@"ET_EXEC"


//--------------------- .note.nv.tkinfo           --------------------------
	.section	.note.nv.tkinfo,"",@"SHT_NOTE"
	.sectionflags	@"SHF_NOTE_NV_TKINFO"
	.tkinfo
        /*0018*/ 	.word	0x00000002
        /*0030*/ 	.string	""
        /*0030*/ 	.string	"ptxas"
        /*0030*/ 	.string	"Cuda compilation tools, release 13.0, V13.0.88"
        /*0030*/ 	.string	"Build cuda_13.0.r13.0/compiler.36424714_0"
        /*0030*/ 	.string	"-arch sm_100 -m 64 "



//--------------------- .note.nv.cuinfo           --------------------------
	.section	.note.nv.cuinfo,"",@"SHT_NOTE"
	.sectionflags	@"SHF_NOTE_NV_CUINFO"
        /*0018*/ 	.short	0x0002
        /*001a*/ 	.short	0x0064
        /*001c*/ 	.short	0x0082
	.zero		2


//--------------------- .nv.info                  --------------------------
	.section	.nv.info,"",@"SHT_CUDA_INFO"
	.align	4


	//----- nvinfo : EIATTR_REGCOUNT
	.align		4
        /*0000*/ 	.byte	0x04, 0x2f
        /*0002*/ 	.short	(.L_1 - .L_0)
	.align		4
.L_0:
        /*0004*/ 	.word	index@(_Z9addKernelPiS_S_)
        /*0008*/ 	.word	0x0000000c


	//----- nvinfo : EIATTR_FRAME_SIZE
	.align		4
.L_1:
        /*000c*/ 	.byte	0x04, 0x11
        /*000e*/ 	.short	(.L_3 - .L_2)
	.align		4
.L_2:
        /*0010*/ 	.word	index@(_Z9addKernelPiS_S_)
        /*0014*/ 	.word	0x00000000


	//----- nvinfo : EIATTR_MIN_STACK_SIZE
	.align		4
.L_3:
        /*0018*/ 	.byte	0x04, 0x12
        /*001a*/ 	.short	(.L_5 - .L_4)
	.align		4
.L_4:
        /*001c*/ 	.word	index@(_Z9addKernelPiS_S_)
        /*0020*/ 	.word	0x00000000
.L_5:


//--------------------- .nv.compat                --------------------------
	.section	.nv.compat,"",@"SHT_CUDA_COMPAT_INFO"
	.align	4
        /*0000*/ 	.byte	0x02, 0x09, 0x00, 0x00, 0x02, 0x02, 0x01, 0x00, 0x02, 0x05, 0x05, 0x00, 0x03, 0x07, 0x01, 0x01
        /*0010*/ 	.byte	0x02, 0x03, 0x00, 0x00, 0x02, 0x06, 0x01, 0x00, 0x04, 0x0b, 0x08, 0x00, 0x09, 0x00, 0x00, 0x00
        /*0020*/ 	.byte	0x00, 0x00, 0x00, 0x00


//--------------------- .nv.info._Z9addKernelPiS_S_ --------------------------
	.section	.nv.info._Z9addKernelPiS_S_,"",@"SHT_CUDA_INFO"
	.sectionflags	@""
	.align	4


	//----- nvinfo : EIATTR_CUDA_API_VERSION
	.align		4
        /*0000*/ 	.byte	0x04, 0x37
        /*0002*/ 	.short	(.L_7 - .L_6)
.L_6:
        /*0004*/ 	.word	0x00000082


	//----- nvinfo : EIATTR_KPARAM_INFO
	.align		4
.L_7:
        /*0008*/ 	.byte	0x04, 0x17
        /*000a*/ 	.short	(.L_9 - .L_8)
.L_8:
        /*000c*/ 	.word	0x00000000
        /*0010*/ 	.short	0x0002
        /*0012*/ 	.short	0x0010
        /*0014*/ 	.byte	0x00, 0xf5, 0x21, 0x00


	//----- nvinfo : EIATTR_KPARAM_INFO
	.align		4
.L_9:
        /*0018*/ 	.byte	0x04, 0x17
        /*001a*/ 	.short	(.L_11 - .L_10)
.L_10:
        /*001c*/ 	.word	0x00000000
        /*0020*/ 	.short	0x0001
        /*0022*/ 	.short	0x0008
        /*0024*/ 	.byte	0x00, 0xf5, 0x21, 0x00


	//----- nvinfo : EIATTR_KPARAM_INFO
	.align		4
.L_11:
        /*0028*/ 	.byte	0x04, 0x17
        /*002a*/ 	.short	(.L_13 - .L_12)
.L_12:
        /*002c*/ 	.word	0x00000000
        /*0030*/ 	.short	0x0000
        /*0032*/ 	.short	0x0000
        /*0034*/ 	.byte	0x00, 0xf5, 0x21, 0x00


	//----- nvinfo : EIATTR_SPARSE_MMA_MASK
	.align		4
.L_13:
        /*0038*/ 	.byte	0x03, 0x50
        /*003a*/ 	.short	0x0000


	//----- nvinfo : EIATTR_MAXREG_COUNT
	.align		4
        /*003c*/ 	.byte	0x03, 0x1b
        /*003e*/ 	.short	0x00ff


	//----- nvinfo : EIATTR_MERCURY_ISA_VERSION
	.align		4
        /*0040*/ 	.byte	0x03, 0x5f
        /*0042*/ 	.short	0x0101


	//----- nvinfo : EIATTR_VRC_CTA_INIT_COUNT
	.align		4
        /*0044*/ 	.byte	0x02, 0x4a
	.zero		1
	.zero		1


	//----- nvinfo : EIATTR_EXIT_INSTR_OFFSETS
	.align		4
        /*0048*/ 	.byte	0x04, 0x1c
        /*004a*/ 	.short	(.L_15 - .L_14)


	//   ....[0]....
.L_14:
        /*004c*/ 	.word	0x000000d0


	//----- nvinfo : EIATTR_CBANK_PARAM_SIZE
	.align		4
.L_15:
        /*0050*/ 	.byte	0x03, 0x19
        /*0052*/ 	.short	0x0018


	//----- nvinfo : EIATTR_PARAM_CBANK
	.align		4
        /*0054*/ 	.byte	0x04, 0x0a
        /*0056*/ 	.short	(.L_17 - .L_16)
	.align		4
.L_16:
        /*0058*/ 	.word	index@(.nv.constant0._Z9addKernelPiS_S_)
        /*005c*/ 	.short	0x0380
        /*005e*/ 	.short	0x0018


	//----- nvinfo : EIATTR_SW_WAR
	.align		4
.L_17:
        /*0060*/ 	.byte	0x04, 0x36
        /*0062*/ 	.short	(.L_19 - .L_18)
.L_18:
        /*0064*/ 	.word	0x00000008
.L_19:


//--------------------- .nv.callgraph             --------------------------
	.section	.nv.callgraph,"",@"SHT_CUDA_CALLGRAPH"
	.align	4
	.sectionentsize	8
	.align		4
        /*0000*/ 	.word	0x00000000
	.align		4
        /*0004*/ 	.word	0xffffffff
	.align		4
        /*0008*/ 	.word	0x00000000
	.align		4
        /*000c*/ 	.word	0xfffffffe
	.align		4
        /*0010*/ 	.word	0x00000000
	.align		4
        /*0014*/ 	.word	0xfffffffd
	.align		4
        /*0018*/ 	.word	0x00000000
	.align		4
        /*001c*/ 	.word	0xfffffffc


//--------------------- .text._Z9addKernelPiS_S_  --------------------------
	.section	.text._Z9addKernelPiS_S_,"ax",@progbits
	.align	128
        .global         _Z9addKernelPiS_S_
        .type           _Z9addKernelPiS_S_,@function
        .size           _Z9addKernelPiS_S_,(.L_x_1 - _Z9addKernelPiS_S_)
        .other          _Z9addKernelPiS_S_,@"STO_CUDA_ENTRY STV_DEFAULT"
_Z9addKernelPiS_S_:
.text._Z9addKernelPiS_S_:
[----:B------:R-:W-:Y:S01]  /*0000*/  LDC R1, c[0x0][0x37c] ;  /* 0x0000df00ff017b82 */ /* 0x000fe20000000800 */
[----:B------:R-:W0:Y:S07]  /*0010*/  S2R R9, SR_CTAID.X ;  /* 0x0000000000097919 */ /* 0x000e2e0000002500 */
[----:B------:R-:W0:Y:S01]  /*0020*/  LDC.64 R2, c[0x0][0x380] ;  /* 0x0000e000ff027b82 */ /* 0x000e220000000a00 */
[----:B------:R-:W1:Y:S07]  /*0030*/  LDCU.64 UR4, c[0x0][0x358] ;  /* 0x00006b00ff0477ac */ /* 0x000e6e0008000a00 */
[----:B------:R-:W2:Y:S08]  /*0040*/  LDC.64 R4, c[0x0][0x388] ;  /* 0x0000e200ff047b82 */ /* 0x000eb00000000a00 */
[----:B------:R-:W3:Y:S01]  /*0050*/  LDC.64 R6, c[0x0][0x390] ;  /* 0x0000e400ff067b82 */ /* 0x000ee20000000a00 */
[----:B0-----:R-:W-:-:S04]  /*0060*/  IMAD.WIDE.U32 R2, R9, 0x4, R2 ;  /* 0x0000000409027825 */ /* 0x001fc800078e0002 */
[C---:B--2---:R-:W-:Y:S02]  /*0070*/  IMAD.WIDE.U32 R4, R9.reuse, 0x4, R4 ;  /* 0x0000000409047825 */ /* 0x044fe400078e0004 */
[----:B-1----:R-:W2:Y:S04]  /*0080*/  LDG.E R2, desc[UR4][R2.64] ;  /* 0x0000000402027981 */ /* 0x002ea8000c1e1900 */
[----:B------:R-:W2:Y:S01]  /*0090*/  LDG.E R5, desc[UR4][R4.64] ;  /* 0x0000000404057981 */ /* 0x000ea2000c1e1900 */
[----:B---3--:R-:W-:Y:S01]  /*00a0*/  IMAD.WIDE.U32 R6, R9, 0x4, R6 ;  /* 0x0000000409067825 */ /* 0x008fe200078e0006 */
[----:B--2---:R-:W-:-:S05]  /*00b0*/  IADD3 R9, PT, PT, R2, R5, RZ ;  /* 0x0000000502097210 */ /* 0x004fca0007ffe0ff */
[----:B------:R-:W-:Y:S01]  /*00c0*/  STG.E desc[UR4][R6.64], R9 ;  /* 0x0000000906007986 */ /* 0x000fe2000c101904 */
[----:B------:R-:W-:Y:S05]  /*00d0*/  EXIT ;  /* 0x000000000000794d */ /* 0x000fea0003800000 */
.L_x_0:
[----:B------:R-:W-:-:S00]  /*00e0*/  BRA `(.L_x_0) ;  /* 0xfffffffc00fc7947 */ /* 0x000fc0000383ffff */
[----:B------:R-:W-:-:S00]  /*00f0*/  NOP ;  /* 0x0000000000007918 */ /* 0x000fc00000000000 */
        /* <DEDUP_REMOVED lines=8> */
.L_x_1:


//--------------------- .nv.shared.reserved.0     --------------------------
	.section	.nv.shared.reserved.0,"aw",@nobits
	.weak		__nv_reservedSMEM_offset_0_alias
	.size		__nv_reservedSMEM_offset_0_alias, 0, 64
	.other		__nv_reservedSMEM_offset_0_alias,@"STO_CUDA_RESERVED_SHARED STV_DEFAULT"
__nv_reservedSMEM_offset_0_alias:
	.zero		0
	.zero		64


//--------------------- .nv.constant0._Z9addKernelPiS_S_ --------------------------
	.section	.nv.constant0._Z9addKernelPiS_S_,"a",@progbits
	.sectionflags	@""
	.align	4
.nv.constant0._Z9addKernelPiS_S_:
	.zero		920


//--------------------- SYMBOLS --------------------------

	.type		.nv.reservedSmem.offset0,@object
	.size		.nv.reservedSmem.offset0,0x4
